	.headerflags	@"EF_CUDA_TEXMODE_UNIFIED EF_CUDA_64BIT_ADDRESS EF_CUDA_ACCELERATORS EF_CUDA_SM90 EF_CUDA_VIRTUAL_SM(EF_CUDA_SM90)"
	.elftype	@"ET_EXEC"


//--------------------- .nv.info                  --------------------------
	.section	.nv.info,"",@"SHT_CUDA_INFO"
	.align	4


	//----- nvinfo : EIATTR_REGCOUNT
	.align		4
        /*0000*/ 	.byte	0x04, 0x2f
        /*0002*/ 	.short	(.L_2 - .L_1)
	.align		4
.L_1:
        /*0004*/ 	.word	index@(triton_red_fused__native_batch_norm_legit_view_4)
        /*0008*/ 	.word	0x00000020


	//----- nvinfo : EIATTR_MIN_STACK_SIZE
	.align		4
.L_2:
        /*000c*/ 	.byte	0x04, 0x12
        /*000e*/ 	.short	(.L_4 - .L_3)
	.align		4
.L_3:
        /*0010*/ 	.word	index@(triton_red_fused__native_batch_norm_legit_view_4)
        /*0014*/ 	.word	0x00000000


	//----- nvinfo : EIATTR_FRAME_SIZE
	.align		4
.L_4:
        /*0018*/ 	.byte	0x04, 0x11
        /*001a*/ 	.short	(.L_6 - .L_5)
	.align		4
.L_5:
        /*001c*/ 	.word	index@(triton_red_fused__native_batch_norm_legit_view_4)
        /*0020*/ 	.word	0x00000000


	//----- nvinfo : EIATTR_MIN_STACK_SIZE
	.align		4
.L_6:
        /*0024*/ 	.byte	0x04, 0x12
        /*0026*/ 	.short	(.L_8 - .L_7)
	.align		4
.L_7:
        /*0028*/ 	.word	index@(triton_red_fused__native_batch_norm_legit_view_4)
        /*002c*/ 	.word	0x00000000
.L_8:


//--------------------- .nv.info.triton_red_fused__native_batch_norm_legit_view_4 --------------------------
	.section	.nv.info.triton_red_fused__native_batch_norm_legit_view_4,"",@"SHT_CUDA_INFO"
	.sectionflags	@""
	.align	4


	//----- nvinfo : EIATTR_CUDA_API_VERSION
	.align		4
        /*0000*/ 	.byte	0x04, 0x37
        /*0002*/ 	.short	(.L_10 - .L_9)
.L_9:
        /*0004*/ 	.word	0x0000007c


	//----- nvinfo : EIATTR_KPARAM_INFO
	.align		4
.L_10:
        /*0008*/ 	.byte	0x04, 0x17
        /*000a*/ 	.short	(.L_12 - .L_11)
.L_11:
        /*000c*/ 	.word	0x00000000
        /*0010*/ 	.short	0x0003
        /*0012*/ 	.short	0x0014
        /*0014*/ 	.byte	0x00, 0xf0, 0x11, 0x00


	//----- nvinfo : EIATTR_KPARAM_INFO
	.align		4
.L_12:
        /*0018*/ 	.byte	0x04, 0x17
        /*001a*/ 	.short	(.L_14 - .L_13)
.L_13:
        /*001c*/ 	.word	0x00000000
        /*0020*/ 	.short	0x0002
        /*0022*/ 	.short	0x0010
        /*0024*/ 	.byte	0x00, 0xf0, 0x11, 0x00


	//----- nvinfo : EIATTR_KPARAM_INFO
	.align		4
.L_14:
        /*0028*/ 	.byte	0x04, 0x17
        /*002a*/ 	.short	(.L_16 - .L_15)
.L_15:
        /*002c*/ 	.word	0x00000000
        /*0030*/ 	.short	0x0001
        /*0032*/ 	.short	0x0008
        /*0034*/ 	.byte	0x00, 0xf4, 0x21, 0x00


	//----- nvinfo : EIATTR_KPARAM_INFO
	.align		4
.L_16:
        /*0038*/ 	.byte	0x04, 0x17
        /*003a*/ 	.short	(.L_18 - .L_17)
.L_17:
        /*003c*/ 	.word	0x00000000
        /*0040*/ 	.short	0x0000
        /*0042*/ 	.short	0x0000
        /*0044*/ 	.byte	0x00, 0xf4, 0x21, 0x00


	//----- nvinfo : EIATTR_SPARSE_MMA_MASK
	.align		4
.L_18:
        /*0048*/ 	.byte	0x03, 0x50
        /*004a*/ 	.short	0x0000


	//----- nvinfo : EIATTR_MAXREG_COUNT
	.align		4
        /*004c*/ 	.byte	0x03, 0x1b
        /*004e*/ 	.short	0x0080


	//----- nvinfo : EIATTR_COOP_GROUP_MASK_REGIDS
	.align		4
        /*0050*/ 	.byte	0x04, 0x29
        /*0052*/ 	.short	(.L_20 - .L_19)


	//   ....[0]....
.L_19:
        /*0054*/ 	.word	0xffffffff


	//   ....[1]....
        /*0058*/ 	.word	0xffffffff


	//   ....[2]....
        /*005c*/ 	.word	0xffffffff


	//   ....[3]....
        /*0060*/ 	.word	0xffffffff


	//   ....[4]....
        /*0064*/ 	.word	0xffffffff


	//   ....[5]....
        /*0068*/ 	.word	0xffffffff


	//   ....[6]....
        /*006c*/ 	.word	0xffffffff


	//   ....[7]....
        /*0070*/ 	.word	0xffffffff


	//   ....[8]....
        /*0074*/ 	.word	0xffffffff


	//   ....[9]....
        /*0078*/ 	.word	0xffffffff


	//   ....[10]....
        /*007c*/ 	.word	0xffffffff


	//   ....[11]....
        /*0080*/ 	.word	0xffffffff


	//   ....[12]....
        /*0084*/ 	.word	0xffffffff


	//   ....[13]....
        /*0088*/ 	.word	0xffffffff


	//   ....[14]....
        /*008c*/ 	.word	0xffffffff


	//   ....[15]....
        /*0090*/ 	.word	0xffffffff


	//   ....[16]....
        /*0094*/ 	.word	0xffffffff


	//   ....[17]....
        /*0098*/ 	.word	0xffffffff


	//   ....[18]....
        /*009c*/ 	.word	0xffffffff


	//   ....[19]....
        /*00a0*/ 	.word	0xffffffff


	//   ....[20]....
        /*00a4*/ 	.word	0xffffffff


	//   ....[21]....
        /*00a8*/ 	.word	0xffffffff


	//----- nvinfo : EIATTR_COOP_GROUP_INSTR_OFFSETS
	.align		4
.L_20:
        /*00ac*/ 	.byte	0x04, 0x28
        /*00ae*/ 	.short	(.L_22 - .L_21)


	//   ....[0]....
.L_21:
        /*00b0*/ 	.word	0x000006c0


	//   ....[1]....
        /*00b4*/ 	.word	0x00000720


	//   ....[2]....
        /*00b8*/ 	.word	0x00000820


	//   ....[3]....
        /*00bc*/ 	.word	0x00000860


	//   ....[4]....
        /*00c0*/ 	.word	0x00000960


	//   ....[5]....
        /*00c4*/ 	.word	0x00000990


	//   ....[6]....
        /*00c8*/ 	.word	0x00000a90


	//   ....[7]....
        /*00cc*/ 	.word	0x00000ad0


	//   ....[8]....
        /*00d0*/ 	.word	0x00000bc0


	//   ....[9]....
        /*00d4*/ 	.word	0x00000bf0


	//   ....[10]....
        /*00d8*/ 	.word	0x00000d80


	//   ....[11]....
        /*00dc*/ 	.word	0x00000dd0


	//   ....[12]....
        /*00e0*/ 	.word	0x00000df0


	//   ....[13]....
        /*00e4*/ 	.word	0x00000e30


	//   ....[14]....
        /*00e8*/ 	.word	0x00000ec0


	//   ....[15]....
        /*00ec*/ 	.word	0x00000f20


	//   ....[16]....
        /*00f0*/ 	.word	0x00000f80


	//   ....[17]....
        /*00f4*/ 	.word	0x00001070


	//   ....[18]....
        /*00f8*/ 	.word	0x00001090


	//   ....[19]....
        /*00fc*/ 	.word	0x000010d0


	//   ....[20]....
        /*0100*/ 	.word	0x000011b0


	//   ....[21]....
        /*0104*/ 	.word	0x000011f0


	//----- nvinfo : EIATTR_EXIT_INSTR_OFFSETS
	.align		4
.L_22:
        /*0108*/ 	.byte	0x04, 0x1c
        /*010a*/ 	.short	(.L_24 - .L_23)


	//   ....[0]....
.L_23:
        /*010c*/ 	.word	0x00001840


	//   ....[1]....
        /*0110*/ 	.word	0x00001890


	//----- nvinfo : EIATTR_REQNTID
	.align		4
.L_24:
        /*0114*/ 	.byte	0x04, 0x10
        /*0116*/ 	.short	(.L_26 - .L_25)
.L_25:
        /*0118*/ 	.word	0x00000200
        /*011c*/ 	.word	0x00000001
        /*0120*/ 	.word	0x00000001


	//----- nvinfo : EIATTR_CBANK_PARAM_SIZE
	.align		4
.L_26:
        /*0124*/ 	.byte	0x03, 0x19
        /*0126*/ 	.short	0x0018


	//----- nvinfo : EIATTR_PARAM_CBANK
	.align		4
        /*0128*/ 	.byte	0x04, 0x0a
        /*012a*/ 	.short	(.L_28 - .L_27)
	.align		4
.L_27:
        /*012c*/ 	.word	index@(.nv.constant0.triton_red_fused__native_batch_norm_legit_view_4)
        /*0130*/ 	.short	0x0210
        /*0132*/ 	.short	0x0018


	//----- nvinfo : EIATTR_SW_WAR
	.align		4
.L_28:
        /*0134*/ 	.byte	0x04, 0x36
        /*0136*/ 	.short	(.L_30 - .L_29)
.L_29:
        /*0138*/ 	.word	0x00000008
.L_30:


//--------------------- .nv.callgraph             --------------------------
	.section	.nv.callgraph,"",@"SHT_CUDA_CALLGRAPH"
	.align	4
	.sectionentsize	8
	.align		4
        /*0000*/ 	.word	0x00000000
	.align		4
        /*0004*/ 	.word	0xffffffff
	.align		4
        /*0008*/ 	.word	0x00000000
	.align		4
        /*000c*/ 	.word	0xfffffffe
	.align		4
        /*0010*/ 	.word	0x00000000
	.align		4
        /*0014*/ 	.word	0xfffffffd
	.align		4
        /*0018*/ 	.word	0x00000000
	.align		4
        /*001c*/ 	.word	0xfffffffc


//--------------------- .nv.constant4             --------------------------
	.section	.nv.constant4,"a",@progbits
	.align	8
	.align		8
.nv.constant4:
        /*0000*/ 	.dword	_$_str


//--------------------- .text.triton_red_fused__native_batch_norm_legit_view_4 --------------------------
	.section	.text.triton_red_fused__native_batch_norm_legit_view_4,"ax",@progbits
	.sectionflags	@"SHF_BARRIERS=1"
	.align	128
        .global         triton_red_fused__native_batch_norm_legit_view_4
        .type           triton_red_fused__native_batch_norm_legit_view_4,@function
        .size           triton_red_fused__native_batch_norm_legit_view_4,(.L_x_1 - triton_red_fused__native_batch_norm_legit_view_4)
        .other          triton_red_fused__native_batch_norm_legit_view_4,@"STO_CUDA_ENTRY STV_DEFAULT"
triton_red_fused__native_batch_norm_legit_view_4:
.text.triton_red_fused__native_batch_norm_legit_view_4:
[----:B------:R-:W0:Y:S01]  /*0000*/  LDC R1, c[0x0][0x28] ;  /* 0x00000a00ff017b82 */ /* 0x000e220000000800 */
[----:B------:R-:W1:Y:S07]  /*0010*/  S2R R3, SR_TID.X ;  /* 0x0000000000037919 */ /* 0x000e6e0000002100 */
[----:B------:R-:W2:Y:S01]  /*0020*/  LDC.64 R12, c[0x0][0x210] ;  /* 0x00008400ff0c7b82 */ /* 0x000ea20000000a00 */
[----:B------:R-:W-:Y:S01]  /*0030*/  CS2R R6, SRZ ;  /* 0x0000000000067805 */ /* 0x000fe2000001ff00 */
[----:B------:R-:W-:Y:S01]  /*0040*/  ULDC.64 UR6, c[0x0][0x208] ;  /* 0x0000820000067ab9 */ /* 0x000fe20000000a00 */
[----:B------:R-:W3:Y:S01]  /*0050*/  S2R R14, SR_CTAID.X ;  /* 0x00000000000e7919 */ /* 0x000ee20000002500 */
[----:B------:R-:W-:-:S02]  /*0060*/  CS2R R8, SRZ ;  /* 0x0000000000087805 */ /* 0x000fc4000001ff00 */
[----:B------:R-:W-:Y:S02]  /*0070*/  CS2R R10, SRZ ;  /* 0x00000000000a7805 */ /* 0x000fe4000001ff00 */
[----:B-1----:R-:W-:-:S04]  /*0080*/  SHF.L.U32 R16, R3, 0x2, RZ ;  /* 0x0000000203107819 */ /* 0x002fc800000006ff */
[----:B------:R-:W-:Y:S02]  /*0090*/  LOP3.LUT R15, R16, 0x7fc, RZ, 0xc0, !PT ;  /* 0x000007fc100f7812 */ /* 0x000fe400078ec0ff */
[C---:B---3--:R-:W-:Y:S02]  /*00a0*/  ISETP.GE.AND P1, PT, R14.reuse, 0xc, PT ;  /* 0x0000000c0e00780c */ /* 0x048fe40003f26270 */
[----:B------:R-:W-:-:S05]  /*00b0*/  LEA R5, R14, R15, 0xc ;  /* 0x0000000f0e057211 */ /* 0x000fca00078e60ff */
[----:B--2---:R-:W-:Y:S01]  /*00c0*/  IMAD.WIDE R12, R5, 0x4, R12 ;  /* 0x00000004050c7825 */ /* 0x004fe200078e020c */
[----:B------:R-:W-:-:S05]  /*00d0*/  CS2R R4, SRZ ;  /* 0x0000000000047805 */ /* 0x000fca000001ff00 */
[----:B------:R-:W2:Y:S04]  /*00e0*/  @!P1 LDG.E.EL.128 R8, desc[UR6][R12.64+0x2000] ;  /* 0x002000060c089981 */ /* 0x000ea8000c2e1d00 */
[----:B------:R-:W3:Y:S01]  /*00f0*/  @!P1 LDG.E.EL.128 R4, desc[UR6][R12.64] ;  /* 0x000000060c049981 */ /* 0x000ee2000c2e1d00 */
[----:B------:R-:W-:-:S10]  /*0100*/  HFMA2.MMA R21, -RZ, RZ, 2, 0 ;  /* 0x40000000ff157435 */ /* 0x000fd400000001ff */
[----:B------:R-:W-:-:S06]  /*0110*/  FSEL R21, R21, 1, !P1 ;  /* 0x3f80000015157808 */ /* 0x000fcc0004800000 */
[----:B------:R-:W1:Y:S01]  /*0120*/  MUFU.RCP R21, R21 ;  /* 0x0000001500157308 */ /* 0x000e620000001000 */
[----:B------:R-:W4:Y:S01]  /*0130*/  S2UR UR5, SR_CgaCtaId ;  /* 0x00000000000579c3 */ /* 0x000f220000008800 */
[----:B------:R-:W-:Y:S01]  /*0140*/  UMOV UR4, 0x400 ;  /* 0x0000040000047882 */ /* 0x000fe20000000000 */
[----:B--2---:R-:W-:Y:S02]  /*0150*/  SEL R20, R8, RZ, !P1 ;  /* 0x000000ff08147207 */ /* 0x004fe40004800000 */
[----:B---3--:R-:W-:Y:S02]  /*0160*/  SEL R4, R4, RZ, !P1 ;  /* 0x000000ff04047207 */ /* 0x008fe40004800000 */
[----:B------:R-:W-:Y:S02]  /*0170*/  SEL R5, R5, RZ, !P1 ;  /* 0x000000ff05057207 */ /* 0x000fe40004800000 */
[----:B------:R-:W-:Y:S02]  /*0180*/  FSEL R23, R4, RZ, !P1 ;  /* 0x000000ff04177208 */ /* 0x000fe40004800000 */
[----:B------:R-:W-:-:S02]  /*0190*/  SEL R9, R9, RZ, !P1 ;  /* 0x000000ff09097207 */ /* 0x000fc40004800000 */
[----:B------:R-:W-:Y:S01]  /*01a0*/  FSEL R25, R5, RZ, !P1 ;  /* 0x000000ff05197208 */ /* 0x000fe20004800000 */
[----:B------:R-:W-:Y:S01]  /*01b0*/  FADD R0, -R23, R20 ;  /* 0x0000001417007221 */ /* 0x000fe20000000100 */
[----:B------:R-:W-:-:S03]  /*01c0*/  FSEL R4, RZ, 4, P1 ;  /* 0x40800000ff047808 */ /* 0x000fc60000800000 */
[----:B------:R-:W-:Y:S01]  /*01d0*/  FADD R2, -R25, R9 ;  /* 0x0000000919027221 */ /* 0x000fe20000000100 */
[----:B-1----:R-:W-:-:S03]  /*01e0*/  FFMA R5, R0, R21, R23 ;  /* 0x0000001500057223 */ /* 0x002fc60000000017 */
[----:B------:R-:W-:Y:S01]  /*01f0*/  FFMA R8, R2, R21, R25 ;  /* 0x0000001502087223 */ /* 0x000fe20000000019 */
[----:B------:R-:W-:Y:S01]  /*0200*/  FADD R23, R20, -R5 ;  /* 0x8000000514177221 */ /* 0x000fe20000000000 */
[C---:B------:R-:W-:Y:S01]  /*0210*/  FMUL R27, R4.reuse, 16777216 ;  /* 0x4b800000041b7820 */ /* 0x040fe20000400000 */
[----:B------:R-:W-:Y:S01]  /*0220*/  FSETP.GEU.AND P0, PT, R4, 1.175494350822287508e-38, PT ;  /* 0x008000000400780b */ /* 0x000fe20003f0e000 */
[----:B------:R-:W-:Y:S01]  /*0230*/  FADD R25, R9, -R8 ;  /* 0x8000000809197221 */ /* 0x000fe20000000000 */
[----:B------:R-:W-:Y:S01]  /*0240*/  FFMA R9, R0, R23, RZ ;  /* 0x0000001700097223 */ /* 0x000fe200000000ff */
[----:B------:R-:W-:Y:S02]  /*0250*/  SEL R6, R6, RZ, !P1 ;  /* 0x000000ff06067207 */ /* 0x000fe40004800000 */
[----:B------:R-:W-:Y:S01]  /*0260*/  FFMA R26, R2, R25, RZ ;  /* 0x00000019021a7223 */ /* 0x000fe200000000ff */
[----:B------:R-:W-:Y:S02]  /*0270*/  FSEL R2, RZ, 6, P1 ;  /* 0x40c00000ff027808 */ /* 0x000fe40000800000 */
[----:B------:R-:W-:-:S02]  /*0280*/  FSEL R23, R27, R4, !P0 ;  /* 0x000000041b177208 */ /* 0x000fc40004000000 */
[----:B------:R-:W-:Y:S02]  /*0290*/  SEL R27, R10, RZ, !P1 ;  /* 0x000000ff0a1b7207 */ /* 0x000fe40004800000 */
[----:B------:R-:W-:Y:S01]  /*02a0*/  FSEL R29, R6, RZ, !P1 ;  /* 0x000000ff061d7208 */ /* 0x000fe20004800000 */
[C---:B------:R-:W-:Y:S01]  /*02b0*/  FMUL R25, R2.reuse, 16777216 ;  /* 0x4b80000002197820 */ /* 0x040fe20000400000 */
[----:B------:R-:W-:Y:S01]  /*02c0*/  FSETP.GEU.AND P2, PT, R2, 1.175494350822287508e-38, PT ;  /* 0x008000000200780b */ /* 0x000fe20003f4e000 */
[----:B------:R-:W1:Y:S01]  /*02d0*/  MUFU.RCP R23, R23 ;  /* 0x0000001700177308 */ /* 0x000e620000001000 */
[----:B------:R-:W-:Y:S01]  /*02e0*/  FSEL R10, RZ, 2, P1 ;  /* 0x40000000ff0a7808 */ /* 0x000fe20000800000 */
[----:B------:R-:W-:Y:S01]  /*02f0*/  FADD R0, -R29, R27 ;  /* 0x0000001b1d007221 */ /* 0x000fe20000000100 */
[----:B------:R-:W-:-:S03]  /*0300*/  FSEL R28, R25, R2, !P2 ;  /* 0x00000002191c7208 */ /* 0x000fc60005000000 */
[----:B------:R-:W-:Y:S01]  /*0310*/  FMUL R25, R10, 16777216 ;  /* 0x4b8000000a197820 */ /* 0x000fe20000400000 */
[----:B------:R-:W-:Y:S01]  /*0320*/  FFMA R6, R0, R21, R29 ;  /* 0x0000001500067223 */ /* 0x000fe2000000001d */
[----:B------:R-:W2:Y:S03]  /*0330*/  MUFU.RCP R22, R28 ;  /* 0x0000001c00167308 */ /* 0x000ea60000001000 */
[----:B------:R-:W-:Y:S01]  /*0340*/  FADD R27, R27, -R6 ;  /* 0x800000061b1b7221 */ /* 0x000fe20000000000 */
[----:B------:R-:W-:-:S03]  /*0350*/  FSEL R24, R25, R10, !P0 ;  /* 0x0000000a19187208 */ /* 0x000fc60004000000 */
[----:B------:R-:W-:Y:S02]  /*0360*/  FFMA R20, R0, R27, RZ ;  /* 0x0000001b00147223 */ /* 0x000fe400000000ff */
[----:B-1----:R-:W-:Y:S01]  /*0370*/  FMUL R0, R23, R24 ;  /* 0x0000001817007220 */ /* 0x002fe20000400000 */
[----:B------:R-:W-:Y:S02]  /*0380*/  FSEL R23, RZ, 8, P1 ;  /* 0x41000000ff177808 */ /* 0x000fe40000800000 */
[----:B------:R-:W-:Y:S02]  /*0390*/  FSEL R27, R25, R10, !P2 ;  /* 0x0000000a191b7208 */ /* 0x000fe40005000000 */
[C---:B------:R-:W-:Y:S01]  /*03a0*/  FSETP.GEU.AND P0, PT, R23.reuse, 1.175494350822287508e-38, PT ;  /* 0x008000001700780b */ /* 0x040fe20003f0e000 */
[----:B------:R-:W-:Y:S02]  /*03b0*/  FMUL R24, R23, 16777216 ;  /* 0x4b80000017187820 */ /* 0x000fe40000400000 */
[----:B--2---:R-:W-:-:S03]  /*03c0*/  FMUL R22, R22, R27 ;  /* 0x0000001b16167220 */ /* 0x004fc60000400000 */
[----:B------:R-:W-:-:S04]  /*03d0*/  FSEL R27, R24, R23, !P0 ;  /* 0x00000017181b7208 */ /* 0x000fc80004000000 */
[----:B------:R-:W1:Y:S01]  /*03e0*/  MUFU.RCP R24, R27 ;  /* 0x0000001b00187308 */ /* 0x000e620000001000 */
[----:B------:R-:W-:Y:S02]  /*03f0*/  FSEL R25, R25, R10, !P0 ;  /* 0x0000000a19197208 */ /* 0x000fe40004000000 */
[----:B------:R-:W-:Y:S01]  /*0400*/  SEL R7, R7, RZ, !P1 ;  /* 0x000000ff07077207 */ /* 0x000fe20004800000 */
[----:B------:R-:W-:Y:S01]  /*0410*/  FADD R9, R9, R26 ;  /* 0x0000001a09097221 */ /* 0x000fe20000000000 */
[----:B------:R-:W-:Y:S02]  /*0420*/  FSETP.NEU.AND P0, PT, R4, RZ, PT ;  /* 0x000000ff0400720b */ /* 0x000fe40003f0d000 */
[----:B------:R-:W-:Y:S01]  /*0430*/  FSEL R26, R5, RZ, !P1 ;  /* 0x000000ff051a7208 */ /* 0x000fe20004800000 */
[----:B-1----:R-:W-:Y:S01]  /*0440*/  FMUL R24, R24, R25 ;  /* 0x0000001918187220 */ /* 0x002fe20000400000 */
[----:B------:R-:W-:Y:S02]  /*0450*/  FSEL R25, R8, RZ, !P1 ;  /* 0x000000ff08197208 */ /* 0x000fe40004800000 */
[----:B------:R-:W-:-:S02]  /*0460*/  SEL R8, R11, RZ, !P1 ;  /* 0x000000ff0b087207 */ /* 0x000fc40004800000 */
[----:B------:R-:W-:Y:S02]  /*0470*/  FSEL R11, R7, RZ, !P1 ;  /* 0x000000ff070b7208 */ /* 0x000fe40004800000 */
[----:B------:R-:W-:Y:S01]  /*0480*/  FSEL R5, R0, RZ, P0 ;  /* 0x000000ff00057208 */ /* 0x000fe20000000000 */
[----:B------:R-:W-:Y:S02]  /*0490*/  FADD R25, -R26, R25 ;  /* 0x000000191a197221 */ /* 0x000fe40000000100 */
[----:B------:R-:W-:Y:S01]  /*04a0*/  FADD R0, -R11, R8 ;  /* 0x000000080b007221 */ /* 0x000fe20000000100 */
[----:B------:R-:W-:Y:S01]  /*04b0*/  FSEL R6, R6, RZ, !P1 ;  /* 0x000000ff06067208 */ /* 0x000fe20004800000 */
[C---:B------:R-:W-:Y:S02]  /*04c0*/  FFMA R7, R25.reuse, R5, R26 ;  /* 0x0000000519077223 */ /* 0x040fe4000000001a */
[----:B------:R-:W-:Y:S01]  /*04d0*/  FFMA R21, R0, R21, R11 ;  /* 0x0000001500157223 */ /* 0x000fe2000000000b */
[----:B------:R-:W-:-:S03]  /*04e0*/  FMUL R25, R25, R25 ;  /* 0x0000001919197220 */ /* 0x000fc60000400000 */
[----:B------:R-:W-:Y:S01]  /*04f0*/  FADD R11, R8, -R21 ;  /* 0x80000015080b7221 */ /* 0x000fe20000000000 */
[----:B------:R-:W-:Y:S01]  /*0500*/  FMUL R25, R10, R25 ;  /* 0x000000190a197220 */ /* 0x000fe20000400000 */
[----:B------:R-:W-:Y:S01]  /*0510*/  FSEL R8, R9, RZ, !P1 ;  /* 0x000000ff09087208 */ /* 0x000fe20004800000 */
[----:B------:R-:W-:Y:S01]  /*0520*/  FADD R10, R6, -R7 ;  /* 0x80000007060a7221 */ /* 0x000fe20000000000 */
[----:B------:R-:W-:Y:S01]  /*0530*/  FFMA R6, R0, R11, RZ ;  /* 0x0000000b00067223 */ /* 0x000fe200000000ff */
[----:B------:R-:W-:Y:S01]  /*0540*/  FADD R0, R23, R23 ;  /* 0x0000001717007221 */ /* 0x000fe20000000000 */
[----:B------:R-:W-:Y:S01]  /*0550*/  FSETP.NEU.AND P0, PT, R2, RZ, PT ;  /* 0x000000ff0200720b */ /* 0x000fe20003f0d000 */
[----:B------:R-:W-:Y:S01]  /*0560*/  FFMA R25, R5, R25, R8 ;  /* 0x0000001905197223 */ /* 0x000fe20000000008 */
[----:B------:R-:W-:Y:S01]  /*0570*/  FSEL R20, R20, RZ, !P1 ;  /* 0x000000ff14147208 */ /* 0x000fe20004800000 */
[----:B------:R-:W-:Y:S01]  /*0580*/  FMUL R5, R10, R10 ;  /* 0x0000000a0a057220 */ /* 0x000fe20000400000 */
[----:B------:R-:W-:-:S02]  /*0590*/  FSEL R22, R22, RZ, P0 ;  /* 0x000000ff16167208 */ /* 0x000fc40000000000 */
[----:B------:R-:W-:Y:S01]  /*05a0*/  FSETP.GEU.AND P3, PT, |R0|, 1.175494350822287508e-38, PT ;  /* 0x008000000000780b */ /* 0x000fe20003f6e200 */
[----:B------:R-:W-:Y:S01]  /*05b0*/  FMUL R8, R4, R5 ;  /* 0x0000000504087220 */ /* 0x000fe20000400000 */
[----:B------:R-:W-:Y:S01]  /*05c0*/  FADD R25, R20, R25 ;  /* 0x0000001914197221 */ /* 0x000fe20000000000 */
[----:B------:R-:W-:Y:S01]  /*05d0*/  FMUL R5, R0, 0.25 ;  /* 0x3e80000000057820 */ /* 0x000fe20000400000 */
[----:B------:R-:W-:Y:S01]  /*05e0*/  FSETP.NEU.AND P2, PT, R23, RZ, PT ;  /* 0x000000ff1700720b */ /* 0x000fe20003f4d000 */
[----:B------:R-:W-:Y:S01]  /*05f0*/  FFMA R7, R10, R22, R7 ;  /* 0x000000160a077223 */ /* 0x000fe20000000007 */
[----:B------:R-:W-:Y:S02]  /*0600*/  FSEL R4, R21, RZ, !P1 ;  /* 0x000000ff15047208 */ /* 0x000fe40004800000 */
[----:B------:R-:W-:Y:S01]  /*0610*/  FSETP.GT.AND P0, PT, |R0|, 8.50705917302346158658e+37, PT ;  /* 0x7e8000000000780b */ /* 0x000fe20003f04200 */
[----:B------:R-:W-:Y:S01]  /*0620*/  FFMA R25, R22, R8, R25 ;  /* 0x0000000816197223 */ /* 0x000fe20000000019 */
[----:B------:R-:W-:Y:S01]  /*0630*/  FSEL R24, R24, RZ, P2 ;  /* 0x000000ff18187208 */ /* 0x000fe20001000000 */
[----:B------:R-:W-:Y:S01]  /*0640*/  FADD R4, R4, -R7 ;  /* 0x8000000704047221 */ /* 0x000fe20000000000 */
[----:B------:R-:W-:-:S02]  /*0650*/  FSEL R8, R5, R0, P0 ;  /* 0x0000000005087208 */ /* 0x000fc40000000000 */
[----:B------:R-:W-:Y:S01]  /*0660*/  FSEL R6, R6, RZ, !P1 ;  /* 0x000000ff06067208 */ /* 0x000fe20004800000 */
[C---:B------:R-:W-:Y:S01]  /*0670*/  FMUL R9, R4.reuse, R4 ;  /* 0x0000000404097220 */ /* 0x040fe20000400000 */
[----:B------:R-:W-:Y:S01]  /*0680*/  FFMA R7, R4, R24, R7 ;  /* 0x0000001804077223 */ /* 0x000fe20000000007 */
[----:B------:R-:W-:Y:S02]  /*0690*/  @!P3 FMUL R8, R8, 16777216 ;  /* 0x4b8000000808b820 */ /* 0x000fe40000400000 */
[----:B------:R-:W-:Y:S01]  /*06a0*/  FADD R25, R6, R25 ;  /* 0x0000001906197221 */ /* 0x000fe20000000000 */
[----:B------:R-:W-:Y:S01]  /*06b0*/  FMUL R9, R2, R9 ;  /* 0x0000000902097220 */ /* 0x000fe20000400000 */
[----:B------:R-:W1:Y:S01]  /*06c0*/  SHFL.BFLY PT, R4, R7, 0x10, 0x1f ;  /* 0x0e001f0007047f89 */ /* 0x000e6200000e0000 */
[----:B------:R-:W-:Y:S01]  /*06d0*/  FMUL R2, R23, 0.25 ;  /* 0x3e80000017027820 */ /* 0x000fe20000400000 */
[----:B------:R-:W2:Y:S01]  /*06e0*/  MUFU.RCP R8, R8 ;  /* 0x0000000800087308 */ /* 0x000ea20000001000 */
[----:B------:R-:W-:-:S03]  /*06f0*/  FFMA R25, R24, R9, R25 ;  /* 0x0000000918197223 */ /* 0x000fc60000000019 */
[----:B------:R-:W-:Y:S01]  /*0700*/  FSEL R9, R2, R23, P0 ;  /* 0x0000001702097208 */ /* 0x000fe20000000000 */
[----:B------:R-:W-:Y:S01]  /*0710*/  FADD R2, R0, R0 ;  /* 0x0000000000027221 */ /* 0x000fe20000000000 */
[----:B------:R-:W3:Y:S03]  /*0720*/  SHFL.BFLY PT, R6, R25, 0x10, 0x1f ;  /* 0x0e001f0019067f89 */ /* 0x000ee600000e0000 */
[----:B------:R-:W-:Y:S01]  /*0730*/  @!P3 FMUL R9, R9, 16777216 ;  /* 0x4b8000000909b820 */ /* 0x000fe20000400000 */
[C---:B------:R-:W-:Y:S02]  /*0740*/  FSETP.GEU.AND P3, PT, |R2|.reuse, 1.175494350822287508e-38, PT ;  /* 0x008000000200780b */ /* 0x040fe40003f6e200 */
[----:B------:R-:W-:Y:S01]  /*0750*/  FSETP.GT.AND P0, PT, |R2|, 8.50705917302346158658e+37, PT ;  /* 0x7e8000000200780b */ /* 0x000fe20003f04200 */
[----:B--2---:R-:W-:Y:S01]  /*0760*/  FMUL R10, R8, R9 ;  /* 0x00000009080a7220 */ /* 0x004fe20000400000 */
[----:B------:R-:W-:Y:S01]  /*0770*/  FMUL R9, R2, 0.25 ;  /* 0x3e80000002097820 */ /* 0x000fe20000400000 */
[----:B------:R-:W-:-:S04]  /*0780*/  FSETP.NEU.AND P2, PT, R0, RZ, PT ;  /* 0x000000ff0000720b */ /* 0x000fc80003f4d000 */
[----:B------:R-:W-:Y:S01]  /*0790*/  FSEL R20, R9, R2, P0 ;  /* 0x0000000209147208 */ /* 0x000fe20000000000 */
[----:B-1----:R-:W-:Y:S01]  /*07a0*/  FADD R4, -R7, R4 ;  /* 0x0000000407047221 */ /* 0x002fe20000000100 */
[----:B------:R-:W-:-:S03]  /*07b0*/  FSEL R10, R10, RZ, P2 ;  /* 0x000000ff0a0a7208 */ /* 0x000fc60001000000 */
[----:B------:R-:W-:Y:S01]  /*07c0*/  @!P3 FMUL R20, R20, 16777216 ;  /* 0x4b8000001414b820 */ /* 0x000fe20000400000 */
[C---:B------:R-:W-:Y:S01]  /*07d0*/  FMUL R8, R4.reuse, R4 ;  /* 0x0000000404087220 */ /* 0x040fe20000400000 */
[----:B------:R-:W-:Y:S01]  /*07e0*/  FFMA R7, R4, R10, R7 ;  /* 0x0000000a04077223 */ /* 0x000fe20000000007 */
[----:B---3--:R-:W-:Y:S02]  /*07f0*/  FADD R25, R25, R6 ;  /* 0x0000000619197221 */ /* 0x008fe40000000000 */
[----:B------:R-:W-:Y:S01]  /*0800*/  FMUL R8, R23, R8 ;  /* 0x0000000817087220 */ /* 0x000fe20000400000 */
[----:B------:R-:W1:Y:S01]  /*0810*/  MUFU.RCP R20, R20 ;  /* 0x0000001400147308 */ /* 0x000e620000001000 */
[----:B------:R-:W2:Y:S02]  /*0820*/  SHFL.BFLY PT, R6, R7, 0x8, 0x1f ;  /* 0x0d001f0007067f89 */ /* 0x000ea400000e0000 */
[----:B------:R-:W-:Y:S01]  /*0830*/  FFMA R8, R10, R8, R25 ;  /* 0x000000080a087223 */ /* 0x000fe20000000019 */
[----:B------:R-:W-:Y:S01]  /*0840*/  FSEL R5, R5, R0, P0 ;  /* 0x0000000005057208 */ /* 0x000fe20000000000 */
[----:B------:R-:W-:-:S03]  /*0850*/  FADD R4, R2, R2 ;  /* 0x0000000202047221 */ /* 0x000fc60000000000 */
[----:B------:R-:W3:Y:S01]  /*0860*/  SHFL.BFLY PT, R11, R8, 0x8, 0x1f ;  /* 0x0d001f00080b7f89 */ /* 0x000ee200000e0000 */
[----:B------:R-:W-:Y:S01]  /*0870*/  @!P3 FMUL R5, R5, 16777216 ;  /* 0x4b8000000505b820 */ /* 0x000fe20000400000 */
[C---:B------:R-:W-:Y:S02]  /*0880*/  FSETP.GEU.AND P3, PT, |R4|.reuse, 1.175494350822287508e-38, PT ;  /* 0x008000000400780b */ /* 0x040fe40003f6e200 */
[----:B------:R-:W-:Y:S01]  /*0890*/  FSETP.GT.AND P0, PT, |R4|, 8.50705917302346158658e+37, PT ;  /* 0x7e8000000400780b */ /* 0x000fe20003f04200 */
[----:B-1----:R-:W-:Y:S01]  /*08a0*/  FMUL R10, R20, R5 ;  /* 0x00000005140a7220 */ /* 0x002fe20000400000 */
[----:B------:R-:W-:Y:S01]  /*08b0*/  FMUL R5, R4, 0.25 ;  /* 0x3e80000004057820 */ /* 0x000fe20000400000 */
[----:B------:R-:W-:-:S04]  /*08c0*/  FSETP.NEU.AND P2, PT, R2, RZ, PT ;  /* 0x000000ff0200720b */ /* 0x000fc80003f4d000 */
[----:B------:R-:W-:Y:S02]  /*08d0*/  FSEL R20, R5, R4, P0 ;  /* 0x0000000405147208 */ /* 0x000fe40000000000 */
[----:B------:R-:W-:Y:S01]  /*08e0*/  FSEL R10, R10, RZ, P2 ;  /* 0x000000ff0a0a7208 */ /* 0x000fe20001000000 */
[----:B--2---:R-:W-:Y:S02]  /*08f0*/  FADD R6, -R7, R6 ;  /* 0x0000000607067221 */ /* 0x004fe40000000100 */
[----:B------:R-:W-:Y:S02]  /*0900*/  @!P3 FMUL R20, R20, 16777216 ;  /* 0x4b8000001414b820 */ /* 0x000fe40000400000 */
[C---:B------:R-:W-:Y:S01]  /*0910*/  FMUL R21, R6.reuse, R6 ;  /* 0x0000000606157220 */ /* 0x040fe20000400000 */
[----:B------:R-:W-:Y:S01]  /*0920*/  FFMA R7, R6, R10, R7 ;  /* 0x0000000a06077223 */ /* 0x000fe20000000007 */
[----:B---3--:R-:W-:Y:S02]  /*0930*/  FADD R11, R8, R11 ;  /* 0x0000000b080b7221 */ /* 0x008fe40000000000 */
[----:B------:R-:W-:Y:S01]  /*0940*/  FMUL R21, R0, R21 ;  /* 0x0000001500157220 */ /* 0x000fe20000400000 */
[----:B------:R-:W1:Y:S01]  /*0950*/  MUFU.RCP R20, R20 ;  /* 0x0000001400147308 */ /* 0x000e620000001000 */
[----:B------:R-:W2:Y:S02]  /*0960*/  SHFL.BFLY PT, R6, R7, 0x4, 0x1f ;  /* 0x0c801f0007067f89 */ /* 0x000ea400000e0000 */
[----:B------:R-:W-:Y:S01]  /*0970*/  FFMA R11, R10, R21, R11 ;  /* 0x000000150a0b7223 */ /* 0x000fe2000000000b */
[----:B------:R-:W-:-:S04]  /*0980*/  FSEL R9, R9, R2, P0 ;  /* 0x0000000209097208 */ /* 0x000fc80000000000 */
[----:B------:R-:W3:Y:S01]  /*0990*/  SHFL.BFLY PT, R8, R11, 0x4, 0x1f ;  /* 0x0c801f000b087f89 */ /* 0x000ee200000e0000 */
[----:B------:R-:W-:Y:S01]  /*09a0*/  @!P3 FMUL R9, R9, 16777216 ;  /* 0x4b8000000909b820 */ /* 0x000fe20000400000 */
[C---:B------:R-:W-:Y:S01]  /*09b0*/  FADD R0, R4.reuse, R4 ;  /* 0x0000000404007221 */ /* 0x040fe20000000000 */
[----:B------:R-:W-:Y:S02]  /*09c0*/  FSETP.NEU.AND P0, PT, R4, RZ, PT ;  /* 0x000000ff0400720b */ /* 0x000fe40003f0d000 */
[----:B-1----:R-:W-:Y:S02]  /*09d0*/  FMUL R9, R20, R9 ;  /* 0x0000000914097220 */ /* 0x002fe40000400000 */
[----:B------:R-:W-:-:S03]  /*09e0*/  FSETP.GEU.AND P2, PT, |R0|, 1.175494350822287508e-38, PT ;  /* 0x008000000000780b */ /* 0x000fc60003f4e200 */
[----:B------:R-:W-:Y:S01]  /*09f0*/  FSEL R10, R9, RZ, P0 ;  /* 0x000000ff090a7208 */ /* 0x000fe20000000000 */
[C---:B------:R-:W-:Y:S01]  /*0a00*/  FMUL R9, R0.reuse, 0.25 ;  /* 0x3e80000000097820 */ /* 0x040fe20000400000 */
[----:B------:R-:W-:Y:S01]  /*0a10*/  FSETP.GT.AND P0, PT, |R0|, 8.50705917302346158658e+37, PT ;  /* 0x7e8000000000780b */ /* 0x000fe20003f04200 */
[----:B--2---:R-:W-:-:S03]  /*0a20*/  FADD R6, -R7, R6 ;  /* 0x0000000607067221 */ /* 0x004fc60000000100 */
[----:B------:R-:W-:Y:S01]  /*0a30*/  FSEL R20, R9, R0, P0 ;  /* 0x0000000009147208 */ /* 0x000fe20000000000 */
[C---:B------:R-:W-:Y:S01]  /*0a40*/  FMUL R21, R6.reuse, R6 ;  /* 0x0000000606157220 */ /* 0x040fe20000400000 */
[----:B------:R-:W-:-:S03]  /*0a50*/  FFMA R7, R6, R10, R7 ;  /* 0x0000000a06077223 */ /* 0x000fc60000000007 */
[----:B------:R-:W-:Y:S01]  /*0a60*/  @!P2 FMUL R20, R20, 16777216 ;  /* 0x4b8000001414a820 */ /* 0x000fe20000400000 */
[----:B---3--:R-:W-:Y:S01]  /*0a70*/  FADD R11, R11, R8 ;  /* 0x000000080b0b7221 */ /* 0x008fe20000000000 */
[----:B------:R-:W-:Y:S01]  /*0a80*/  FMUL R21, R2, R21 ;  /* 0x0000001502157220 */ /* 0x000fe20000400000 */
[----:B------:R-:W1:Y:S03]  /*0a90*/  SHFL.BFLY PT, R6, R7, 0x2, 0x1f ;  /* 0x0c401f0007067f89 */ /* 0x000e6600000e0000 */
[----:B------:R-:W-:Y:S01]  /*0aa0*/  FFMA R11, R10, R21, R11 ;  /* 0x000000150a0b7223 */ /* 0x000fe2000000000b */
[----:B------:R-:W2:Y:S01]  /*0ab0*/  MUFU.RCP R20, R20 ;  /* 0x0000001400147308 */ /* 0x000ea20000001000 */
[----:B------:R-:W-:-:S03]  /*0ac0*/  FSEL R5, R5, R4, P0 ;  /* 0x0000000405057208 */ /* 0x000fc60000000000 */
[----:B------:R-:W3:Y:S02]  /*0ad0*/  SHFL.BFLY PT, R8, R11, 0x2, 0x1f ;  /* 0x0c401f000b087f89 */ /* 0x000ee400000e0000 */
[----:B------:R-:W-:Y:S01]  /*0ae0*/  @!P2 FMUL R5, R5, 16777216 ;  /* 0x4b8000000505a820 */ /* 0x000fe20000400000 */
[C---:B------:R-:W-:Y:S01]  /*0af0*/  FSETP.NEU.AND P0, PT, R0.reuse, RZ, PT ;  /* 0x000000ff0000720b */ /* 0x040fe20003f0d000 */
[----:B------:R-:W-:Y:S02]  /*0b00*/  FADD R2, R0, R0 ;  /* 0x0000000000027221 */ /* 0x000fe40000000000 */
[----:B--2---:R-:W-:-:S03]  /*0b10*/  FMUL R5, R20, R5 ;  /* 0x0000000514057220 */ /* 0x004fc60000400000 */
[C---:B------:R-:W-:Y:S02]  /*0b20*/  FSETP.GEU.AND P2, PT, |R2|.reuse, 1.175494350822287508e-38, PT ;  /* 0x008000000200780b */ /* 0x040fe40003f4e200 */
[----:B------:R-:W-:Y:S01]  /*0b30*/  FSEL R5, R5, RZ, P0 ;  /* 0x000000ff05057208 */ /* 0x000fe20000000000 */
[----:B-1----:R-:W-:Y:S01]  /*0b40*/  FADD R6, -R7, R6 ;  /* 0x0000000607067221 */ /* 0x002fe20000000100 */
[C---:B------:R-:W-:Y:S01]  /*0b50*/  FMUL R23, R2.reuse, 0.25 ;  /* 0x3e80000002177820 */ /* 0x040fe20000400000 */
[----:B------:R-:W-:Y:S02]  /*0b60*/  FSETP.GT.AND P0, PT, |R2|, 8.50705917302346158658e+37, PT ;  /* 0x7e8000000200780b */ /* 0x000fe40003f04200 */
[C---:B------:R-:W-:Y:S01]  /*0b70*/  FMUL R21, R6.reuse, R6 ;  /* 0x0000000606157220 */ /* 0x040fe20000400000 */
[----:B------:R-:W-:Y:S01]  /*0b80*/  FFMA R7, R6, R5, R7 ;  /* 0x0000000506077223 */ /* 0x000fe20000000007 */
[----:B------:R-:W-:Y:S01]  /*0b90*/  FSEL R23, R23, R2, P0 ;  /* 0x0000000217177208 */ /* 0x000fe20000000000 */
[----:B---3--:R-:W-:Y:S01]  /*0ba0*/  FADD R8, R11, R8 ;  /* 0x000000080b087221 */ /* 0x008fe20000000000 */
[----:B------:R-:W-:-:S02]  /*0bb0*/  FMUL R21, R4, R21 ;  /* 0x0000001504157220 */ /* 0x000fc40000400000 */
[----:B------:R-:W1:Y:S02]  /*0bc0*/  SHFL.BFLY PT, R4, R7, 0x1, 0x1f ;  /* 0x0c201f0007047f89 */ /* 0x000e6400000e0000 */
[----:B------:R-:W-:Y:S01]  /*0bd0*/  FFMA R8, R5, R21, R8 ;  /* 0x0000001505087223 */ /* 0x000fe20000000008 */
[----:B------:R-:W-:-:S04]  /*0be0*/  @!P2 FMUL R23, R23, 16777216 ;  /* 0x4b8000001717a820 */ /* 0x000fc80000400000 */
[----:B------:R-:W2:Y:S02]  /*0bf0*/  SHFL.BFLY PT, R5, R8, 0x1, 0x1f ;  /* 0x0c201f0008057f89 */ /* 0x000ea400000e0000 */
[----:B------:R-:W3:Y:S01]  /*0c00*/  MUFU.RCP R23, R23 ;  /* 0x0000001700177308 */ /* 0x000ee20000001000 */
[----:B------:R-:W-:-:S05]  /*0c10*/  FSEL R6, R9, R0, P0 ;  /* 0x0000000009067208 */ /* 0x000fca0000000000 */
[----:B------:R-:W-:Y:S01]  /*0c20*/  @!P2 FMUL R6, R6, 16777216 ;  /* 0x4b8000000606a820 */ /* 0x000fe20000400000 */
[----:B------:R-:W-:Y:S02]  /*0c30*/  FSETP.NEU.AND P0, PT, R2, RZ, PT ;  /* 0x000000ff0200720b */ /* 0x000fe40003f0d000 */
[----:B------:R-:W-:Y:S01]  /*0c40*/  LOP3.LUT P2, RZ, R3, 0x1f, RZ, 0xc0, !PT ;  /* 0x0000001f03ff7812 */ /* 0x000fe2000784c0ff */
[----:B-1----:R-:W-:Y:S01]  /*0c50*/  FADD R4, -R7, R4 ;  /* 0x0000000407047221 */ /* 0x002fe20000000100 */
[----:B---3--:R-:W-:-:S03]  /*0c60*/  FMUL R6, R23, R6 ;  /* 0x0000000617067220 */ /* 0x008fc60000400000 */
[----:B------:R-:W-:Y:S01]  /*0c70*/  FMUL R9, R4, R4 ;  /* 0x0000000404097220 */ /* 0x000fe20000400000 */
[----:B----4-:R-:W-:Y:S01]  /*0c80*/  UPRMT UR4, UR5, 0x654, UR4 ;  /* 0x0000065405047896 */ /* 0x010fe20008000004 */
[----:B------:R-:W-:Y:S01]  /*0c90*/  FSEL R6, R6, RZ, P0 ;  /* 0x000000ff06067208 */ /* 0x000fe20000000000 */
[----:B--2---:R-:W-:Y:S01]  /*0ca0*/  FADD R5, R8, R5 ;  /* 0x0000000508057221 */ /* 0x004fe20000000000 */
[----:B------:R-:W-:Y:S01]  /*0cb0*/  SHF.R.U32.HI R10, RZ, 0x3, R3 ;  /* 0x00000003ff0a7819 */ /* 0x000fe20000011603 */
[----:B------:R-:W-:Y:S02]  /*0cc0*/  FMUL R9, R0, R9 ;  /* 0x0000000900097220 */ /* 0x000fe40000400000 */
[----:B------:R-:W-:Y:S01]  /*0cd0*/  FFMA R4, R4, R6, R7 ;  /* 0x0000000604047223 */ /* 0x000fe20000000007 */
[----:B------:R-:W-:Y:S01]  /*0ce0*/  LOP3.LUT R11, R10, 0x3c, RZ, 0xc0, !PT ;  /* 0x0000003c0a0b7812 */ /* 0x000fe200078ec0ff */
[----:B------:R-:W-:-:S04]  /*0cf0*/  FFMA R8, R6, R9, R5 ;  /* 0x0000000906087223 */ /* 0x000fc80000000005 */
[----:B------:R-:W-:Y:S04]  /*0d00*/  @!P2 STS [R11+UR4+0x80], R2 ;  /* 0x000080020b00a988 */ /* 0x000fe80008000804 */
[----:B------:R-:W-:Y:S04]  /*0d10*/  @!P2 STS [R11+UR4], R4 ;  /* 0x000000040b00a988 */ /* 0x000fe80008000804 */
[----:B------:R-:W-:Y:S01]  /*0d20*/  @!P2 STS [R11+UR4+0x40], R8 ;  /* 0x000040080b00a988 */ /* 0x000fe20008000804 */
[----:B------:R-:W-:Y:S01]  /*0d30*/  BAR.SYNC.DEFER_BLOCKING 0x0 ;  /* 0x0000000000007b1d */ /* 0x000fe20000010000 */
[----:B------:R-:W-:-:S13]  /*0d40*/  ISETP.GE.AND P3, PT, R3, 0x10, PT ;  /* 0x000000100300780c */ /* 0x000fda0003f66270 */
[----:B------:R-:W1:Y:S04]  /*0d50*/  @!P3 LDS R17, [R16+UR4+0x80] ;  /* 0x000080041011b984 */ /* 0x000e680008000800 */
[----:B------:R-:W-:Y:S04]  /*0d60*/  @!P3 LDS R19, [R16+UR4] ;  /* 0x000000041013b984 */ /* 0x000fe80008000800 */
[----:B------:R-:W-:Y:S04]  /*0d70*/  @!P3 LDS R18, [R16+UR4+0x40] ;  /* 0x000040041012b984 */ /* 0x000fe80008000800 */
[----:B-1----:R-:W1:Y:S02]  /*0d80*/  SHFL.BFLY PT, R6, R17, 0x8, 0x1f ;  /* 0x0d001f0011067f89 */ /* 0x002e6400000e0000 */
[----:B-1----:R-:W-:-:S05]  /*0d90*/  FADD R5, R17, R6 ;  /* 0x0000000611057221 */ /* 0x002fca0000000000 */
[C---:B------:R-:W-:Y:S01]  /*0da0*/  FSETP.GEU.AND P2, PT, |R5|.reuse, 1.175494350822287508e-38, PT ;  /* 0x008000000500780b */ /* 0x040fe20003f4e200 */
[C---:B------:R-:W-:Y:S01]  /*0db0*/  FMUL R0, R5.reuse, 0.25 ;  /* 0x3e80000005007820 */ /* 0x040fe20000400000 */
[----:B------:R-:W-:Y:S01]  /*0dc0*/  FSETP.GT.AND P0, PT, |R5|, 8.50705917302346158658e+37, PT ;  /* 0x7e8000000500780b */ /* 0x000fe20003f04200 */
[----:B------:R-:W1:Y:S03]  /*0dd0*/  SHFL.BFLY PT, R2, R5, 0x4, 0x1f ;  /* 0x0c801f0005027f89 */ /* 0x000e6600000e0000 */
[----:B------:R-:W-:Y:S01]  /*0de0*/  FSEL R7, R0, R5, P0 ;  /* 0x0000000500077208 */ /* 0x000fe20000000000 */
[----:B------:R-:W2:Y:S06]  /*0df0*/  SHFL.BFLY PT, R4, R19, 0x8, 0x1f ;  /* 0x0d001f0013047f89 */ /* 0x000eac00000e0000 */
[----:B------:R-:W-:-:S06]  /*0e00*/  @!P2 FMUL R7, R7, 16777216 ;  /* 0x4b8000000707a820 */ /* 0x000fcc0000400000 */
[----:B------:R-:W3:Y:S01]  /*0e10*/  MUFU.RCP R7, R7 ;  /* 0x0000000700077308 */ /* 0x000ee20000001000 */
[----:B------:R-:W-:Y:S01]  /*0e20*/  @P0 FMUL R6, R6, 0.25 ;  /* 0x3e80000006060820 */ /* 0x000fe20000400000 */
[----:B------:R-:W4:Y:S03]  /*0e30*/  SHFL.BFLY PT, R9, R18, 0x8, 0x1f ;  /* 0x0d001f0012097f89 */ /* 0x000f2600000e0000 */
[----:B------:R-:W-:Y:S01]  /*0e40*/  @!P2 FMUL R6, R6, 16777216 ;  /* 0x4b8000000606a820 */ /* 0x000fe20000400000 */
[C---:B-1----:R-:W-:Y:S01]  /*0e50*/  FADD R0, R5.reuse, R2 ;  /* 0x0000000205007221 */ /* 0x042fe20000000000 */
[----:B------:R-:W-:-:S04]  /*0e60*/  FSETP.NEU.AND P2, PT, R5, RZ, PT ;  /* 0x000000ff0500720b */ /* 0x000fc80003f4d000 */
[C---:B------:R-:W-:Y:S01]  /*0e70*/  FSETP.GEU.AND P3, PT, |R0|.reuse, 1.175494350822287508e-38, PT ;  /* 0x008000000000780b */ /* 0x040fe20003f6e200 */
[----:B---3--:R-:W-:Y:S01]  /*0e80*/  FMUL R6, R7, R6 ;  /* 0x0000000607067220 */ /* 0x008fe20000400000 */
[C---:B------:R-:W-:Y:S01]  /*0e90*/  FMUL R11, R0.reuse, 0.25 ;  /* 0x3e800000000b7820 */ /* 0x040fe20000400000 */
[----:B--2---:R-:W-:Y:S01]  /*0ea0*/  FADD R4, -R19, R4 ;  /* 0x0000000413047221 */ /* 0x004fe20000000100 */
[----:B------:R-:W-:Y:S01]  /*0eb0*/  FSETP.GT.AND P0, PT, |R0|, 8.50705917302346158658e+37, PT ;  /* 0x7e8000000000780b */ /* 0x000fe20003f04200 */
[----:B------:R-:W1:Y:S01]  /*0ec0*/  SHFL.BFLY PT, R7, R0, 0x2, 0x1f ;  /* 0x0c401f0000077f89 */ /* 0x000e6200000e0000 */
[----:B------:R-:W-:Y:S02]  /*0ed0*/  FSEL R6, R6, RZ, P2 ;  /* 0x000000ff06067208 */ /* 0x000fe40001000000 */
[----:B------:R-:W-:-:S03]  /*0ee0*/  FSEL R11, R11, R0, P0 ;  /* 0x000000000b0b7208 */ /* 0x000fc60000000000 */
[C---:B------:R-:W-:Y:S01]  /*0ef0*/  FFMA R19, R4.reuse, R6, R19 ;  /* 0x0000000604137223 */ /* 0x040fe20000000013 */
[----:B------:R-:W-:Y:S01]  /*0f00*/  FMUL R8, R4, R4 ;  /* 0x0000000404087220 */ /* 0x000fe20000400000 */
[----:B------:R-:W-:-:S03]  /*0f10*/  @!P3 FMUL R11, R11, 16777216 ;  /* 0x4b8000000b0bb820 */ /* 0x000fc60000400000 */
[----:B------:R-:W2:Y:S01]  /*0f20*/  SHFL.BFLY PT, R10, R19, 0x4, 0x1f ;  /* 0x0c801f00130a7f89 */ /* 0x000ea200000e0000 */
[----:B----4-:R-:W-:Y:S01]  /*0f30*/  FADD R9, R18, R9 ;  /* 0x0000000912097221 */ /* 0x010fe20000000000 */
[----:B------:R-:W-:Y:S01]  /*0f40*/  FMUL R8, R17, R8 ;  /* 0x0000000811087220 */ /* 0x000fe20000400000 */
[----:B------:R-:W3:Y:S03]  /*0f50*/  MUFU.RCP R11, R11 ;  /* 0x0000000b000b7308 */ /* 0x000ee60000001000 */
[----:B------:R-:W-:Y:S01]  /*0f60*/  FFMA R8, R6, R8, R9 ;  /* 0x0000000806087223 */ /* 0x000fe20000000009 */
[----:B------:R-:W-:-:S04]  /*0f70*/  @P0 FMUL R2, R2, 0.25 ;  /* 0x3e80000002020820 */ /* 0x000fc80000400000 */
[----:B------:R-:W4:Y:S01]  /*0f80*/  SHFL.BFLY PT, R9, R8, 0x4, 0x1f ;  /* 0x0c801f0008097f89 */ /* 0x000f2200000e0000 */
[----:B-1----:R-:W-:Y:S01]  /*0f90*/  FADD R4, R0, R7 ;  /* 0x0000000700047221 */ /* 0x002fe20000000000 */
[----:B------:R-:W-:Y:S01]  /*0fa0*/  @!P3 FMUL R2, R2, 16777216 ;  /* 0x4b8000000202b820 */ /* 0x000fe20000400000 */
[----:B------:R-:W-:-:S03]  /*0fb0*/  FSETP.NEU.AND P2, PT, R0, RZ, PT ;  /* 0x000000ff0000720b */ /* 0x000fc60003f4d000 */
[C---:B------:R-:W-:Y:S01]  /*0fc0*/  FSETP.GEU.AND P3, PT, |R4|.reuse, 1.175494350822287508e-38, PT ;  /* 0x008000000400780b */ /* 0x040fe20003f6e200 */
[----:B---3--:R-:W-:Y:S01]  /*0fd0*/  FMUL R2, R11, R2 ;  /* 0x000000020b027220 */ /* 0x008fe20000400000 */
[C---:B------:R-:W-:Y:S01]  /*0fe0*/  FMUL R17, R4.reuse, 0.25 ;  /* 0x3e80000004117820 */ /* 0x040fe20000400000 */
[----:B------:R-:W-:Y:S01]  /*0ff0*/  FSETP.GT.AND P0, PT, |R4|, 8.50705917302346158658e+37, PT ;  /* 0x7e8000000400780b */ /* 0x000fe20003f04200 */
[----:B--2---:R-:W-:Y:S02]  /*1000*/  FADD R10, -R19, R10 ;  /* 0x0000000a130a7221 */ /* 0x004fe40000000100 */
[----:B------:R-:W-:Y:S02]  /*1010*/  FSEL R2, R2, RZ, P2 ;  /* 0x000000ff02027208 */ /* 0x000fe40001000000 */
[----:B------:R-:W-:Y:S01]  /*1020*/  FSEL R18, R17, R4, P0 ;  /* 0x0000000411127208 */ /* 0x000fe20000000000 */
[C---:B------:R-:W-:Y:S02]  /*1030*/  FMUL R6, R10.reuse, R10 ;  /* 0x0000000a0a067220 */ /* 0x040fe40000400000 */
[----:B------:R-:W-:-:S02]  /*1040*/  FFMA R10, R10, R2, R19 ;  /* 0x000000020a0a7223 */ /* 0x000fc40000000013 */
[----:B------:R-:W-:Y:S01]  /*1050*/  FMUL R6, R5, R6 ;  /* 0x0000000605067220 */ /* 0x000fe20000400000 */
[----:B------:R-:W-:Y:S01]  /*1060*/  @!P3 FMUL R18, R18, 16777216 ;  /* 0x4b8000001212b820 */ /* 0x000fe20000400000 */
[----:B------:R-:W1:Y:S01]  /*1070*/  SHFL.BFLY PT, R5, R4, 0x1, 0x1f ;  /* 0x0c201f0004057f89 */ /* 0x000e6200000e0000 */
[----:B----4-:R-:W-:-:S03]  /*1080*/  FADD R9, R8, R9 ;  /* 0x0000000908097221 */ /* 0x010fc60000000000 */
[----:B------:R-:W2:Y:S01]  /*1090*/  SHFL.BFLY PT, R11, R10, 0x2, 0x1f ;  /* 0x0c401f000a0b7f89 */ /* 0x000ea200000e0000 */
[----:B------:R-:W3:Y:S01]  /*10a0*/  MUFU.RCP R18, R18 ;  /* 0x0000001200127308 */ /* 0x000ee20000001000 */
[----:B------:R-:W-:Y:S01]  /*10b0*/  FFMA R6, R2, R6, R9 ;  /* 0x0000000602067223 */ /* 0x000fe20000000009 */
[----:B------:R-:W-:-:S04]  /*10c0*/  @P0 FMUL R7, R7, 0.25 ;  /* 0x3e80000007070820 */ /* 0x000fc80000400000 */
[----:B------:R-:W4:Y:S01]  /*10d0*/  SHFL.BFLY PT, R17, R6, 0x2, 0x1f ;  /* 0x0c401f0006117f89 */ /* 0x000f2200000e0000 */
[----:B------:R-:W-:Y:S01]  /*10e0*/  @!P3 FMUL R7, R7, 16777216 ;  /* 0x4b8000000707b820 */ /* 0x000fe20000400000 */
[----:B------:R-:W-:-:S03]  /*10f0*/  FSETP.NEU.AND P0, PT, R4, RZ, PT ;  /* 0x000000ff0400720b */ /* 0x000fc60003f0d000 */
[----:B---3--:R-:W-:Y:S01]  /*1100*/  FMUL R7, R18, R7 ;  /* 0x0000000712077220 */ /* 0x008fe20000400000 */
[----:B-1----:R-:W-:-:S04]  /*1110*/  FADD R9, R4, R5 ;  /* 0x0000000504097221 */ /* 0x002fc80000000000 */
[----:B------:R-:W-:Y:S01]  /*1120*/  FSEL R7, R7, RZ, P0 ;  /* 0x000000ff07077208 */ /* 0x000fe20000000000 */
[----:B--2---:R-:W-:Y:S01]  /*1130*/  FADD R11, -R10, R11 ;  /* 0x0000000b0a0b7221 */ /* 0x004fe20000000100 */
[C---:B------:R-:W-:Y:S01]  /*1140*/  FSETP.GEU.AND P2, PT, |R9|.reuse, 1.175494350822287508e-38, PT ;  /* 0x008000000900780b */ /* 0x040fe20003f4e200 */
[----:B------:R-:W-:Y:S02]  /*1150*/  FMUL R8, R9, 0.25 ;  /* 0x3e80000009087820 */ /* 0x000fe40000400000 */
[C---:B------:R-:W-:Y:S01]  /*1160*/  FFMA R2, R11.reuse, R7, R10 ;  /* 0x000000070b027223 */ /* 0x040fe2000000000a */
[----:B------:R-:W-:Y:S01]  /*1170*/  FMUL R11, R11, R11 ;  /* 0x0000000b0b0b7220 */ /* 0x000fe20000400000 */
[----:B------:R-:W-:Y:S01]  /*1180*/  FSETP.GT.AND P0, PT, |R9|, 8.50705917302346158658e+37, PT ;  /* 0x7e8000000900780b */ /* 0x000fe20003f04200 */
[----:B----4-:R-:W-:Y:S02]  /*1190*/  FADD R6, R6, R17 ;  /* 0x0000001106067221 */ /* 0x010fe40000000000 */
[----:B------:R-:W-:Y:S01]  /*11a0*/  FMUL R11, R0, R11 ;  /* 0x0000000b000b7220 */ /* 0x000fe20000400000 */
[----:B------:R-:W1:Y:S01]  /*11b0*/  SHFL.BFLY PT, R17, R2, 0x1, 0x1f ;  /* 0x0c201f0002117f89 */ /* 0x000e6200000e0000 */
[----:B------:R-:W-:-:S02]  /*11c0*/  FSEL R8, R8, R9, P0 ;  /* 0x0000000908087208 */ /* 0x000fc40000000000 */
[----:B------:R-:W-:-:S03]  /*11d0*/  FFMA R6, R7, R11, R6 ;  /* 0x0000000b07067223 */ /* 0x000fc60000000006 */
[----:B------:R-:W-:Y:S02]  /*11e0*/  @!P2 FMUL R8, R8, 16777216 ;  /* 0x4b8000000808a820 */ /* 0x000fe40000400000 */
[----:B------:R-:W2:Y:S04]  /*11f0*/  SHFL.BFLY PT, R7, R6, 0x1, 0x1f ;  /* 0x0c201f0006077f89 */ /* 0x000ea800000e0000 */
[----:B------:R-:W3:Y:S01]  /*1200*/  MUFU.RCP R8, R8 ;  /* 0x0000000800087308 */ /* 0x000ee20000001000 */
[----:B------:R-:W-:Y:S01]  /*1210*/  @P0 FMUL R5, R5, 0.25 ;  /* 0x3e80000005050820 */ /* 0x000fe20000400000 */
[----:B------:R-:W-:-:S03]  /*1220*/  LOP3.LUT P0, RZ, R3, 0xf, RZ, 0xc0, !PT ;  /* 0x0000000f03ff7812 */ /* 0x000fc6000780c0ff */
[----:B------:R-:W-:Y:S01]  /*1230*/  @!P2 FMUL R5, R5, 16777216 ;  /* 0x4b8000000505a820 */ /* 0x000fe20000400000 */
[----:B------:R-:W-:Y:S02]  /*1240*/  FSETP.NEU.AND P2, PT, R9, RZ, PT ;  /* 0x000000ff0900720b */ /* 0x000fe40003f4d000 */
[----:B------:R-:W-:Y:S01]  /*1250*/  ISETP.LT.AND P0, PT, R3, 0x10, !P0 ;  /* 0x000000100300780c */ /* 0x000fe20004701270 */
[----:B-1----:R-:W-:Y:S01]  /*1260*/  FADD R17, -R2, R17 ;  /* 0x0000001102117221 */ /* 0x002fe20000000100 */
[----:B---3--:R-:W-:-:S03]  /*1270*/  FMUL R5, R8, R5 ;  /* 0x0000000508057220 */ /* 0x008fc60000400000 */
[----:B------:R-:W-:Y:S02]  /*1280*/  FMUL R11, R17, R17 ;  /* 0x00000011110b7220 */ /* 0x000fe40000400000 */
[----:B------:R-:W-:Y:S01]  /*1290*/  FSEL R5, R5, RZ, P2 ;  /* 0x000000ff05057208 */ /* 0x000fe20001000000 */
[----:B--2---:R-:W-:Y:S01]  /*12a0*/  FADD R6, R6, R7 ;  /* 0x0000000706067221 */ /* 0x004fe20000000000 */
[----:B------:R-:W-:-:S03]  /*12b0*/  FMUL R11, R4, R11 ;  /* 0x0000000b040b7220 */ /* 0x000fc60000400000 */
[----:B------:R-:W-:Y:S01]  /*12c0*/  FFMA R17, R17, R5, R2 ;  /* 0x0000000511117223 */ /* 0x000fe20000000002 */
[----:B------:R-:W-:Y:S01]  /*12d0*/  FFMA R11, R5, R11, R6 ;  /* 0x0000000b050b7223 */ /* 0x000fe20000000006 */
[----:B------:R-:W-:Y:S04]  /*12e0*/  @P0 STS [R16+UR4+0x80], R9 ;  /* 0x0000800910000988 */ /* 0x000fe80008000804 */
[----:B------:R-:W-:Y:S04]  /*12f0*/  @P0 STS [R16+UR4], R17 ;  /* 0x0000001110000988 */ /* 0x000fe80008000804 */
[----:B------:R-:W-:Y:S01]  /*1300*/  @P0 STS [R16+UR4+0x40], R11 ;  /* 0x0000400b10000988 */ /* 0x000fe20008000804 */
[----:B------:R-:W-:Y:S01]  /*1310*/  BAR.SYNC.DEFER_BLOCKING 0x0 ;  /* 0x0000000000007b1d */ /* 0x000fe20000010000 */
[----:B------:R-:W-:-:S02]  /*1320*/  CS2R R4, SRZ ;  /* 0x0000000000047805 */ /* 0x000fc4000001ff00 */
[----:B------:R-:W-:-:S06]  /*1330*/  CS2R R6, SRZ ;  /* 0x0000000000067805 */ /* 0x000fcc000001ff00 */
[----:B------:R-:W2:Y:S04]  /*1340*/  @!P1 LDG.E.EF.128 R4, desc[UR6][R12.64] ;  /* 0x000000060c049981 */ /* 0x000ea8000c0e1d00 */
[----:B------:R-:W1:Y:S04]  /*1350*/  LDS R0, [UR4+0x40] ;  /* 0x00004004ff007984 */ /* 0x000e680008000800 */
[----:B------:R-:W3:Y:S01]  /*1360*/  LDS R8, [UR4] ;  /* 0x00000004ff087984 */ /* 0x000ee20008000800 */
[----:B------:R-:W-:Y:S01]  /*1370*/  LEA R20, R15, UR4, 0x3 ;  /* 0x000000040f147c11 */ /* 0x000fe2000f8e18ff */
[----:B-1----:R-:W-:-:S06]  /*1380*/  FFMA R0, R0, 0.000244140625, RZ ;  /* 0x3980000000007823 */ /* 0x002fcc00000000ff */
[----:B------:R-:W1:Y:S01]  /*1390*/  MUFU.RSQ R0, R0 ;  /* 0x0000000000007308 */ /* 0x000e620000001400 */
[----:B------:R-:W-:Y:S02]  /*13a0*/  LOP3.LUT R21, R3, 0x1ff, RZ, 0xc0, !PT ;  /* 0x000001ff03157812 */ /* 0x000fe400078ec0ff */
[----:B------:R-:W4:Y:S08]  /*13b0*/  LDC.64 R2, c[0x0][0x218] ;  /* 0x00008600ff027b82 */ /* 0x000f300000000a00 */
[----:B------:R-:W-:Y:S01]  /*13c0*/  BAR.SYNC.DEFER_BLOCKING 0x0 ;  /* 0x0000000000007b1d */ /* 0x000fe20000010000 */
[----:B--2---:R-:W-:-:S02]  /*13d0*/  SEL R19, R4, RZ, !P1 ;  /* 0x000000ff04137207 */ /* 0x004fc40004800000 */
[----:B------:R-:W-:Y:S02]  /*13e0*/  SEL R5, R5, RZ, !P1 ;  /* 0x000000ff05057207 */ /* 0x000fe40004800000 */
[----:B------:R-:W-:Y:S02]  /*13f0*/  SEL R9, R6, RZ, !P1 ;  /* 0x000000ff06097207 */ /* 0x000fe40004800000 */
[----:B------:R-:W-:Y:S01]  /*1400*/  SEL R7, R7, RZ, !P1 ;  /* 0x000000ff07077207 */ /* 0x000fe20004800000 */
[C---:B---3--:R-:W-:Y:S01]  /*1410*/  FADD R19, -R8.reuse, R19 ;  /* 0x0000001308137221 */ /* 0x048fe20000000100 */
[C---:B------:R-:W-:Y:S01]  /*1420*/  FADD R5, -R8.reuse, R5 ;  /* 0x0000000508057221 */ /* 0x040fe20000000100 */
[C---:B------:R-:W-:Y:S02]  /*1430*/  FADD R9, -R8.reuse, R9 ;  /* 0x0000000908097221 */ /* 0x040fe40000000100 */
[----:B------:R-:W-:Y:S01]  /*1440*/  FADD R7, -R8, R7 ;  /* 0x0000000708077221 */ /* 0x000fe20000000100 */
[C---:B-1----:R-:W-:Y:S01]  /*1450*/  FMUL R19, R0.reuse, R19 ;  /* 0x0000001300137220 */ /* 0x042fe20000400000 */
[C---:B------:R-:W-:Y:S01]  /*1460*/  FMUL R11, R0.reuse, R5 ;  /* 0x00000005000b7220 */ /* 0x040fe20000400000 */
[C---:B------:R-:W-:Y:S01]  /*1470*/  FMUL R15, R0.reuse, R9 ;  /* 0x00000009000f7220 */ /* 0x040fe20000400000 */
[----:B------:R-:W-:-:S02]  /*1480*/  FMUL R7, R0, R7 ;  /* 0x0000000700077220 */ /* 0x000fc40000400000 */
[----:B------:R-:W-:Y:S04]  /*1490*/  STS [R20], R19 ;  /* 0x0000001314007388 */ /* 0x000fe80000000800 */
[----:B------:R-:W-:Y:S04]  /*14a0*/  STS [R20+0x8], R11 ;  /* 0x0000080b14007388 */ /* 0x000fe80000000800 */
[----:B------:R1:W-:Y:S04]  /*14b0*/  STS [R20+0x10], R15 ;  /* 0x0000100f14007388 */ /* 0x0003e80000000800 */
[----:B------:R2:W-:Y:S01]  /*14c0*/  STS [R20+0x18], R7 ;  /* 0x0000180714007388 */ /* 0x0005e20000000800 */
[----:B------:R-:W-:Y:S01]  /*14d0*/  LEA R9, R21, UR4, 0x3 ;  /* 0x0000000415097c11 */ /* 0x000fe2000f8e18ff */
[----:B------:R-:W-:Y:S01]  /*14e0*/  BAR.SYNC.DEFER_BLOCKING 0x0 ;  /* 0x0000000000007b1d */ /* 0x000fe20000010000 */
[----:B------:R-:W-:-:S05]  /*14f0*/  IMAD.HI R4, R14, 0x55555556, RZ ;  /* 0x555555560e047827 */ /* 0x000fca00078e02ff */
[----:B------:R-:W-:Y:S01]  /*1500*/  LEA.HI R5, R4, R4, RZ, 0x1 ;  /* 0x0000000404057211 */ /* 0x000fe200078f08ff */
[----:B------:R-:W3:Y:S04]  /*1510*/  LDS R27, [R9] ;  /* 0x00000000091b7984 */ /* 0x000ee80000000800 */
[----:B------:R-:W5:Y:S04]  /*1520*/  LDS R25, [R9+0x1000] ;  /* 0x0010000009197984 */ /* 0x000f680000000800 */
[----:B------:R-:W5:Y:S04]  /*1530*/  LDS R23, [R9+0x2000] ;  /* 0x0020000009177984 */ /* 0x000f680000000800 */
[----:B------:R-:W5:Y:S01]  /*1540*/  LDS R29, [R9+0x3000] ;  /* 0x00300000091d7984 */ /* 0x000f620000000800 */
[----:B------:R-:W-:-:S04]  /*1550*/  IMAD R14, R5, -0x3, R14 ;  /* 0xfffffffd050e7824 */ /* 0x000fc800078e020e */
[----:B------:R-:W-:-:S04]  /*1560*/  IMAD R14, R5, 0x3000, R14 ;  /* 0x00003000050e7824 */ /* 0x000fc800078e020e */
[----:B------:R-:W-:-:S05]  /*1570*/  IMAD R21, R21, 0x3, R14 ;  /* 0x0000000315157824 */ /* 0x000fca00078e020e */
[----:B-1----:R-:W-:Y:S02]  /*1580*/  IADD3 R15, R21, 0x600, RZ ;  /* 0x00000600150f7810 */ /* 0x002fe40007ffe0ff */
[----:B------:R-:W-:Y:S02]  /*1590*/  IADD3 R17, R21, 0xc00, RZ ;  /* 0x00000c0015117810 */ /* 0x000fe40007ffe0ff */
[----:B------:R-:W-:Y:S01]  /*15a0*/  IADD3 R19, R21, 0x1200, RZ ;  /* 0x0000120015137810 */ /* 0x000fe20007ffe0ff */
[--C-:B----4-:R-:W-:Y:S01]  /*15b0*/  IMAD.WIDE R10, R21, 0x4, R2.reuse ;  /* 0x00000004150a7825 */ /* 0x110fe200078e0202 */
[----:B------:R-:W-:Y:S02]  /*15c0*/  CS2R R4, SRZ ;  /* 0x0000000000047805 */ /* 0x000fe4000001ff00 */
[----:B--2---:R-:W-:Y:S01]  /*15d0*/  CS2R R6, SRZ ;  /* 0x0000000000067805 */ /* 0x004fe2000001ff00 */
[----:B------:R-:W-:-:S04]  /*15e0*/  IMAD.WIDE R14, R15, 0x4, R2 ;  /* 0x000000040f0e7825 */ /* 0x000fc800078e0202 */
[--C-:B------:R-:W-:Y:S01]  /*15f0*/  IMAD.WIDE R16, R17, 0x4, R2.reuse ;  /* 0x0000000411107825 */ /* 0x100fe200078e0202 */
[----:B---3--:R-:W-:Y:S03]  /*1600*/  @!P1 STG.E desc[UR6][R10.64], R27 ;  /* 0x0000001b0a009986 */ /* 0x008fe6000c101906 */
[----:B------:R-:W-:Y:S01]  /*1610*/  IMAD.WIDE R18, R19, 0x4, R2 ;  /* 0x0000000413127825 */ /* 0x000fe200078e0202 */
[----:B-----5:R-:W-:Y:S04]  /*1620*/  @!P1 STG.E desc[UR6][R14.64], R25 ;  /* 0x000000190e009986 */ /* 0x020fe8000c101906 */
[----:B0-----:R-:W-:Y:S04]  /*1630*/  @!P1 STG.E desc[UR6][R16.64], R23 ;  /* 0x0000001710009986 */ /* 0x001fe8000c101906 */
[----:B------:R0:W-:Y:S04]  /*1640*/  @!P1 STG.E desc[UR6][R18.64], R29 ;  /* 0x0000001d12009986 */ /* 0x0001e8000c101906 */
[----:B------:R-:W2:Y:S01]  /*1650*/  @!P1 LDG.E.EF.128 R4, desc[UR6][R12.64+0x2000] ;  /* 0x002000060c049981 */ /* 0x000ea2000c0e1d00 */
[----:B0-----:R-:W-:Y:S01]  /*1660*/  IADD3 R19, R21, 0x2400, RZ ;  /* 0x0000240015137810 */ /* 0x001fe20007ffe0ff */
[----:B------:R-:W-:Y:S01]  /*1670*/  BAR.SYNC.DEFER_BLOCKING 0x0 ;  /* 0x0000000000007b1d */ /* 0x000fe20000010000 */
[----:B--2---:R-:W-:-:S02]  /*1680*/  SEL R4, R4, RZ, !P1 ;  /* 0x000000ff04047207 */ /* 0x004fc40004800000 */
[----:B------:R-:W-:Y:S02]  /*1690*/  SEL R5, R5, RZ, !P1 ;  /* 0x000000ff05057207 */ /* 0x000fe40004800000 */
[----:B------:R-:W-:Y:S02]  /*16a0*/  SEL R6, R6, RZ, !P1 ;  /* 0x000000ff06067207 */ /* 0x000fe40004800000 */
[----:B------:R-:W-:Y:S01]  /*16b0*/  SEL R7, R7, RZ, !P1 ;  /* 0x000000ff07077207 */ /* 0x000fe20004800000 */
[C---:B------:R-:W-:Y:S01]  /*16c0*/  FADD R4, -R8.reuse, R4 ;  /* 0x0000000408047221 */ /* 0x040fe20000000100 */
[C---:B------:R-:W-:Y:S01]  /*16d0*/  FADD R5, -R8.reuse, R5 ;  /* 0x0000000508057221 */ /* 0x040fe20000000100 */
[C---:B------:R-:W-:Y:S02]  /*16e0*/  FADD R11, -R8.reuse, R6 ;  /* 0x00000006080b7221 */ /* 0x040fe40000000100 */
[----:B------:R-:W-:Y:S01]  /*16f0*/  FADD R7, -R8, R7 ;  /* 0x0000000708077221 */ /* 0x000fe20000000100 */
[C---:B------:R-:W-:Y:S01]  /*1700*/  FMUL R15, R0.reuse, R4 ;  /* 0x00000004000f7220 */ /* 0x040fe20000400000 */
[C---:B------:R-:W-:Y:S01]  /*1710*/  FMUL R17, R0.reuse, R5 ;  /* 0x0000000500117220 */ /* 0x040fe20000400000 */
[C---:B------:R-:W-:Y:S01]  /*1720*/  FMUL R11, R0.reuse, R11 ;  /* 0x0000000b000b7220 */ /* 0x040fe20000400000 */
[----:B------:R-:W-:-:S02]  /*1730*/  FMUL R13, R0, R7 ;  /* 0x00000007000d7220 */ /* 0x000fc40000400000 */
[----:B------:R-:W-:Y:S04]  /*1740*/  STS [R20], R15 ;  /* 0x0000000f14007388 */ /* 0x000fe80000000800 */
[----:B------:R-:W-:Y:S04]  /*1750*/  STS [R20+0x8], R17 ;  /* 0x0000081114007388 */ /* 0x000fe80000000800 */
[----:B------:R0:W-:Y:S04]  /*1760*/  STS [R20+0x10], R11 ;  /* 0x0000100b14007388 */ /* 0x0001e80000000800 */
[----:B------:R-:W-:Y:S01]  /*1770*/  STS [R20+0x18], R13 ;  /* 0x0000180d14007388 */ /* 0x000fe20000000800 */
[----:B------:R-:W-:Y:S06]  /*1780*/  BAR.SYNC.DEFER_BLOCKING 0x0 ;  /* 0x0000000000007b1d */ /* 0x000fec0000010000 */
[----:B------:R-:W1:Y:S04]  /*1790*/  LDS R23, [R9] ;  /* 0x0000000009177984 */ /* 0x000e680000000800 */
[----:B------:R-:W2:Y:S04]  /*17a0*/  LDS R25, [R9+0x1000] ;  /* 0x0010000009197984 */ /* 0x000ea80000000800 */
[----:B------:R-:W3:Y:S01]  /*17b0*/  LDS R27, [R9+0x2000] ;  /* 0x00200000091b7984 */ /* 0x000ee20000000800 */
[----:B------:R-:W-:-:S02]  /*17c0*/  IADD3 R5, R21, 0x1800, RZ ;  /* 0x0000180015057810 */ /* 0x000fc40007ffe0ff */
[----:B------:R-:W-:Y:S01]  /*17d0*/  IADD3 R7, R21, 0x1e00, RZ ;  /* 0x00001e0015077810 */ /* 0x000fe20007ffe0ff */
[----:B0-----:R-:W-:-:S04]  /*17e0*/  IMAD.WIDE R10, R19, 0x4, R2 ;  /* 0x00000004130a7825 */ /* 0x001fc800078e0202 */
[----:B------:R-:W-:-:S04]  /*17f0*/  IMAD.WIDE R4, R5, 0x4, R2 ;  /* 0x0000000405047825 */ /* 0x000fc800078e0202 */
[----:B------:R-:W-:Y:S01]  /*1800*/  IMAD.WIDE R6, R7, 0x4, R2 ;  /* 0x0000000407067825 */ /* 0x000fe200078e0202 */
[----:B-1----:R0:W-:Y:S04]  /*1810*/  @!P1 STG.E desc[UR6][R4.64], R23 ;  /* 0x0000001704009986 */ /* 0x0021e8000c101906 */
[----:B--2---:R0:W-:Y:S04]  /*1820*/  @!P1 STG.E desc[UR6][R6.64], R25 ;  /* 0x0000001906009986 */ /* 0x0041e8000c101906 */
[----:B---3--:R0:W-:Y:S02]  /*1830*/  @!P1 STG.E desc[UR6][R10.64], R27 ;  /* 0x0000001b0a009986 */ /* 0x0081e4000c101906 */
[----:B0-----:R-:W-:Y:S05]  /*1840*/  @P1 EXIT ;  /* 0x000000000000194d */ /* 0x001fea0003800000 */
[----:B------:R-:W0:Y:S01]  /*1850*/  LDS R9, [R9+0x3000] ;  /* 0x0030000009097984 */ /* 0x000e220000000800 */
[----:B------:R-:W-:-:S05]  /*1860*/  IADD3 R21, R21, 0x2a00, RZ ;  /* 0x00002a0015157810 */ /* 0x000fca0007ffe0ff */
[----:B------:R-:W-:-:S05]  /*1870*/  IMAD.WIDE R2, R21, 0x4, R2 ;  /* 0x0000000415027825 */ /* 0x000fca00078e0202 */
[----:B0-----:R-:W-:Y:S01]  /*1880*/  STG.E desc[UR6][R2.64], R9 ;  /* 0x0000000902007986 */ /* 0x001fe2000c101906 */
[----:B------:R-:W-:Y:S05]  /*1890*/  EXIT ;  /* 0x000000000000794d */ /* 0x000fea0003800000 */
.L_x_0:
[----:B------:R-:W-:-:S00]  /*18a0*/  BRA `(.L_x_0) ;  /* 0xfffffffc00fc7947 */ /* 0x000fc0000383ffff */
[----:B------:R-:W-:-:S00]  /*18b0*/  NOP ;  /* 0x0000000000007918 */ /* 0x000fc00000000000 */
        /* <DEDUP_REMOVED lines=12> */
.L_x_1:


//--------------------- .nv.global.init           --------------------------
	.section	.nv.global.init,"aw",@progbits
.nv.global.init:
	.type		_$_str,@object
	.size		_$_str,(.L_0 - _$_str)
_$_str:
        /*0000*/ 	.byte	0x5f, 0x5f, 0x43, 0x55, 0x44, 0x41, 0x5f, 0x46, 0x54, 0x5a, 0x00
.L_0:


//--------------------- .nv.shared.triton_red_fused__native_batch_norm_legit_view_4 --------------------------
	.section	.nv.shared.triton_red_fused__native_batch_norm_legit_view_4,"aw",@nobits
	.sectionflags	@""
	.align	16
	.zero		1024


//--------------------- .nv.constant0.triton_red_fused__native_batch_norm_legit_view_4 --------------------------
	.section	.nv.constant0.triton_red_fused__native_batch_norm_legit_view_4,"a",@progbits
	.sectionflags	@""
	.align	4
.nv.constant0.triton_red_fused__native_batch_norm_legit_view_4:
	.zero		552
